//
// Generated by NVIDIA NVVM Compiler
//
// Compiler Build ID: CL-36424714
// Cuda compilation tools, release 13.0, V13.0.88
// Based on NVVM 20.0.0
//

.version 9.0
.target sm_100
.address_size 64

	// .globl	_Z14add_vec_kernelPfS_S_i

.visible .entry _Z14add_vec_kernelPfS_S_i(
	.param .u64 .ptr .align 1 _Z14add_vec_kernelPfS_S_i_param_0,
	.param .u64 .ptr .align 1 _Z14add_vec_kernelPfS_S_i_param_1,
	.param .u64 .ptr .align 1 _Z14add_vec_kernelPfS_S_i_param_2,
	.param .u32 _Z14add_vec_kernelPfS_S_i_param_3
)
{
	.reg .pred 	%p<2>;
	.reg .b32 	%r<6>;
	.reg .b32 	%f<4>;
	.reg .b64 	%rd<11>;

	ld.param.u64 	%rd1, [_Z14add_vec_kernelPfS_S_i_param_0];
	ld.param.u64 	%rd2, [_Z14add_vec_kernelPfS_S_i_param_1];
	ld.param.u64 	%rd3, [_Z14add_vec_kernelPfS_S_i_param_2];
	ld.param.u32 	%r2, [_Z14add_vec_kernelPfS_S_i_param_3];
	mov.u32 	%r3, %ntid.x;
	mov.u32 	%r4, %ctaid.x;
	mov.u32 	%r5, %tid.x;
	mad.lo.s32 	%r1, %r3, %r4, %r5;
	setp.ge.s32 	%p1, %r1, %r2;
	@%p1 bra 	$L__BB0_2;
	cvta.to.global.u64 	%rd4, %rd1;
	cvta.to.global.u64 	%rd5, %rd2;
	cvta.to.global.u64 	%rd6, %rd3;
	mul.wide.s32 	%rd7, %r1, 4;
	add.s64 	%rd8, %rd4, %rd7;
	ld.global.f32 	%f1, [%rd8];
	add.s64 	%rd9, %rd5, %rd7;
	ld.global.f32 	%f2, [%rd9];
	add.f32 	%f3, %f1, %f2;
	add.s64 	%rd10, %rd6, %rd7;
	st.global.f32 	[%rd10], %f3;
$L__BB0_2:
	ret;

}


// ===== COMPILED SASS (sm_100) =====

	.target	sm_100

	.elftype	@"ET_EXEC"


//--------------------- .note.nv.tkinfo           --------------------------
	.section	.note.nv.tkinfo,"",@"SHT_NOTE"
	.sectionflags	@"SHF_NOTE_NV_TKINFO"
	.tkinfo
        /*0018*/ 	.word	0x00000002
        /*0030*/ 	.string	""
        /*0030*/ 	.string	"ptxas"
        /*0030*/ 	.string	"Cuda compilation tools, release 13.0, V13.0.88"
        /*0030*/ 	.string	"Build cuda_13.0.r13.0/compiler.36424714_0"
        /*0030*/ 	.string	"-arch sm_100 -m 64 "



//--------------------- .note.nv.cuinfo           --------------------------
	.section	.note.nv.cuinfo,"",@"SHT_NOTE"
	.sectionflags	@"SHF_NOTE_NV_CUINFO"
        /*0018*/ 	.short	0x0002
        /*001a*/ 	.short	0x0064
        /*001c*/ 	.short	0x0082
	.zero		2


//--------------------- .nv.info                  --------------------------
	.section	.nv.info,"",@"SHT_CUDA_INFO"
	.align	4


	//----- nvinfo : EIATTR_REGCOUNT
	.align		4
        /*0000*/ 	.byte	0x04, 0x2f
        /*0002*/ 	.short	(.L_1 - .L_0)
	.align		4
.L_0:
        /*0004*/ 	.word	index@(_Z14add_vec_kernelPfS_S_i)
        /*0008*/ 	.word	0x0000000c


	//----- nvinfo : EIATTR_FRAME_SIZE
	.align		4
.L_1:
        /*000c*/ 	.byte	0x04, 0x11
        /*000e*/ 	.short	(.L_3 - .L_2)
	.align		4
.L_2:
        /*0010*/ 	.word	index@(_Z14add_vec_kernelPfS_S_i)
        /*0014*/ 	.word	0x00000000


	//----- nvinfo : EIATTR_MIN_STACK_SIZE
	.align		4
.L_3:
        /*0018*/ 	.byte	0x04, 0x12
        /*001a*/ 	.short	(.L_5 - .L_4)
	.align		4
.L_4:
        /*001c*/ 	.word	index@(_Z14add_vec_kernelPfS_S_i)
        /*0020*/ 	.word	0x00000000
.L_5:


//--------------------- .nv.compat                --------------------------
	.section	.nv.compat,"",@"SHT_CUDA_COMPAT_INFO"
	.align	4
        /*0000*/ 	.byte	0x02, 0x09, 0x00, 0x00, 0x02, 0x02, 0x01, 0x00, 0x02, 0x05, 0x05, 0x00, 0x03, 0x07, 0x01, 0x01
        /*0010*/ 	.byte	0x02, 0x03, 0x00, 0x00, 0x02, 0x06, 0x01, 0x00, 0x04, 0x0b, 0x08, 0x00, 0x09, 0x00, 0x00, 0x00
        /*0020*/ 	.byte	0x00, 0x00, 0x00, 0x00


//--------------------- .nv.info._Z14add_vec_kernelPfS_S_i --------------------------
	.section	.nv.info._Z14add_vec_kernelPfS_S_i,"",@"SHT_CUDA_INFO"
	.sectionflags	@""
	.align	4


	//----- nvinfo : EIATTR_CUDA_API_VERSION
	.align		4
        /*0000*/ 	.byte	0x04, 0x37
        /*0002*/ 	.short	(.L_7 - .L_6)
.L_6:
        /*0004*/ 	.word	0x00000082


	//----- nvinfo : EIATTR_KPARAM_INFO
	.align		4
.L_7:
        /*0008*/ 	.byte	0x04, 0x17
        /*000a*/ 	.short	(.L_9 - .L_8)
.L_8:
        /*000c*/ 	.word	0x00000000
        /*0010*/ 	.short	0x0003
        /*0012*/ 	.short	0x0018
        /*0014*/ 	.byte	0x00, 0xf0, 0x11, 0x00


	//----- nvinfo : EIATTR_KPARAM_INFO
	.align		4
.L_9:
        /*0018*/ 	.byte	0x04, 0x17
        /*001a*/ 	.short	(.L_11 - .L_10)
.L_10:
        /*001c*/ 	.word	0x00000000
        /*0020*/ 	.short	0x0002
        /*0022*/ 	.short	0x0010
        /*0024*/ 	.byte	0x00, 0xf5, 0x21, 0x00


	//----- nvinfo : EIATTR_KPARAM_INFO
	.align		4
.L_11:
        /*0028*/ 	.byte	0x04, 0x17
        /*002a*/ 	.short	(.L_13 - .L_12)
.L_12:
        /*002c*/ 	.word	0x00000000
        /*0030*/ 	.short	0x0001
        /*0032*/ 	.short	0x0008
        /*0034*/ 	.byte	0x00, 0xf5, 0x21, 0x00


	//----- nvinfo : EIATTR_KPARAM_INFO
	.align		4
.L_13:
        /*0038*/ 	.byte	0x04, 0x17
        /*003a*/ 	.short	(.L_15 - .L_14)
.L_14:
        /*003c*/ 	.word	0x00000000
        /*0040*/ 	.short	0x0000
        /*0042*/ 	.short	0x0000
        /*0044*/ 	.byte	0x00, 0xf5, 0x21, 0x00


	//----- nvinfo : EIATTR_SPARSE_MMA_MASK
	.align		4
.L_15:
        /*0048*/ 	.byte	0x03, 0x50
        /*004a*/ 	.short	0x0000


	//----- nvinfo : EIATTR_MAXREG_COUNT
	.align		4
        /*004c*/ 	.byte	0x03, 0x1b
        /*004e*/ 	.short	0x00ff


	//----- nvinfo : EIATTR_MERCURY_ISA_VERSION
	.align		4
        /*0050*/ 	.byte	0x03, 0x5f
        /*0052*/ 	.short	0x0101


	//----- nvinfo : EIATTR_VRC_CTA_INIT_COUNT
	.align		4
        /*0054*/ 	.byte	0x02, 0x4a
	.zero		1
	.zero		1


	//----- nvinfo : EIATTR_EXIT_INSTR_OFFSETS
	.align		4
        /*0058*/ 	.byte	0x04, 0x1c
        /*005a*/ 	.short	(.L_17 - .L_16)


	//   ....[0]....
.L_16:
        /*005c*/ 	.word	0x00000070


	//   ....[1]....
        /*0060*/ 	.word	0x00000130


	//----- nvinfo : EIATTR_CBANK_PARAM_SIZE
	.align		4
.L_17:
        /*0064*/ 	.byte	0x03, 0x19
        /*0066*/ 	.short	0x001c


	//----- nvinfo : EIATTR_PARAM_CBANK
	.align		4
        /*0068*/ 	.byte	0x04, 0x0a
        /*006a*/ 	.short	(.L_19 - .L_18)
	.align		4
.L_18:
        /*006c*/ 	.word	index@(.nv.constant0._Z14add_vec_kernelPfS_S_i)
        /*0070*/ 	.short	0x0380
        /*0072*/ 	.short	0x001c


	//----- nvinfo : EIATTR_SW_WAR
	.align		4
.L_19:
        /*0074*/ 	.byte	0x04, 0x36
        /*0076*/ 	.short	(.L_21 - .L_20)
.L_20:
        /*0078*/ 	.word	0x00000008
.L_21:


//--------------------- .nv.callgraph             --------------------------
	.section	.nv.callgraph,"",@"SHT_CUDA_CALLGRAPH"
	.align	4
	.sectionentsize	8
	.align		4
        /*0000*/ 	.word	0x00000000
	.align		4
        /*0004*/ 	.word	0xffffffff
	.align		4
        /*0008*/ 	.word	0x00000000
	.align		4
        /*000c*/ 	.word	0xfffffffe
	.align		4
        /*0010*/ 	.word	0x00000000
	.align		4
        /*0014*/ 	.word	0xfffffffd
	.align		4
        /*0018*/ 	.word	0x00000000
	.align		4
        /*001c*/ 	.word	0xfffffffc


//--------------------- .text._Z14add_vec_kernelPfS_S_i --------------------------
	.section	.text._Z14add_vec_kernelPfS_S_i,"ax",@progbits
	.align	128
        .global         _Z14add_vec_kernelPfS_S_i
        .type           _Z14add_vec_kernelPfS_S_i,@function
        .size           _Z14add_vec_kernelPfS_S_i,(.L_x_1 - _Z14add_vec_kernelPfS_S_i)
        .other          _Z14add_vec_kernelPfS_S_i,@"STO_CUDA_ENTRY STV_DEFAULT"
_Z14add_vec_kernelPfS_S_i:
.text._Z14add_vec_kernelPfS_S_i:
[----:B------:R-:W-:Y:S01]  /*0000*/  LDC R1, c[0x0][0x37c] ;  /* 0x0000df00ff017b82 */ /* 0x000fe20000000800 */
[----:B------:R-:W0:Y:S01]  /*0010*/  S2R R9, SR_CTAID.X ;  /* 0x0000000000097919 */ /* 0x000e220000002500 */
[----:B------:R-:W0:Y:S01]  /*0020*/  LDCU UR4, c[0x0][0x360] ;  /* 0x00006c00ff0477ac */ /* 0x000e220008000800 */
[----:B------:R-:W0:Y:S01]  /*0030*/  S2R R0, SR_TID.X ;  /* 0x0000000000007919 */ /* 0x000e220000002100 */
[----:B------:R-:W1:Y:S01]  /*0040*/  LDCU UR5, c[0x0][0x398] ;  /* 0x00007300ff0577ac */ /* 0x000e620008000800 */
[----:B0-----:R-:W-:-:S05]  /*0050*/  IMAD R9, R9, UR4, R0 ;  /* 0x0000000409097c24 */ /* 0x001fca000f8e0200 */
[----:B-1----:R-:W-:-:S13]  /*0060*/  ISETP.GE.AND P0, PT, R9, UR5, PT ;  /* 0x0000000509007c0c */ /* 0x002fda000bf06270 */
[----:B------:R-:W-:Y:S05]  /*0070*/  @P0 EXIT ;  /* 0x000000000000094d */ /* 0x000fea0003800000 */
[----:B------:R-:W0:Y:S01]  /*0080*/  LDC.64 R2, c[0x0][0x380] ;  /* 0x0000e000ff027b82 */ /* 0x000e220000000a00 */
[----:B------:R-:W1:Y:S07]  /*0090*/  LDCU.64 UR4, c[0x0][0x358] ;  /* 0x00006b00ff0477ac */ /* 0x000e6e0008000a00 */
[----:B------:R-:W2:Y:S08]  /*00a0*/  LDC.64 R4, c[0x0][0x388] ;  /* 0x0000e200ff047b82 */ /* 0x000eb00000000a00 */
[----:B------:R-:W3:Y:S01]  /*00b0*/  LDC.64 R6, c[0x0][0x390] ;  /* 0x0000e400ff067b82 */ /* 0x000ee20000000a00 */
[----:B0-----:R-:W-:-:S06]  /*00c0*/  IMAD.WIDE R2, R9, 0x4, R2 ;  /* 0x0000000409027825 */ /* 0x001fcc00078e0202 */
[----:B-1----:R-:W4:Y:S01]  /*00d0*/  LDG.E R2, desc[UR4][R2.64] ;  /* 0x0000000402027981 */ /* 0x002f22000c1e1900 */
[----:B--2---:R-:W-:-:S06]  /*00e0*/  IMAD.WIDE R4, R9, 0x4, R4 ;  /* 0x0000000409047825 */ /* 0x004fcc00078e0204 */
[----:B------:R-:W4:Y:S01]  /*00f0*/  LDG.E R5, desc[UR4][R4.64] ;  /* 0x0000000404057981 */ /* 0x000f22000c1e1900 */
[----:B---3--:R-:W-:-:S04]  /*0100*/  IMAD.WIDE R6, R9, 0x4, R6 ;  /* 0x0000000409067825 */ /* 0x008fc800078e0206 */
[----:B----4-:R-:W-:-:S05]  /*0110*/  FADD R9, R2, R5 ;  /* 0x0000000502097221 */ /* 0x010fca0000000000 */
[----:B------:R-:W-:Y:S01]  /*0120*/  STG.E desc[UR4][R6.64], R9 ;  /* 0x0000000906007986 */ /* 0x000fe2000c101904 */
[----:B------:R-:W-:Y:S05]  /*0130*/  EXIT ;  /* 0x000000000000794d */ /* 0x000fea0003800000 */
.L_x_0:
[----:B------:R-:W-:-:S00]  /*0140*/  BRA `(.L_x_0) ;  /* 0xfffffffc00fc7947 */ /* 0x000fc0000383ffff */
[----:B------:R-:W-:-:S00]  /*0150*/  NOP ;  /* 0x0000000000007918 */ /* 0x000fc00000000000 */
        /* <DEDUP_REMOVED lines=10> */
.L_x_1:


//--------------------- .nv.shared.reserved.0     --------------------------
	.section	.nv.shared.reserved.0,"aw",@nobits
	.weak		__nv_reservedSMEM_offset_0_alias
	.size		__nv_reservedSMEM_offset_0_alias, 0, 64
	.other		__nv_reservedSMEM_offset_0_alias,@"STO_CUDA_RESERVED_SHARED STV_DEFAULT"
__nv_reservedSMEM_offset_0_alias:
	.zero		0
	.zero		64


//--------------------- .nv.constant0._Z14add_vec_kernelPfS_S_i --------------------------
	.section	.nv.constant0._Z14add_vec_kernelPfS_S_i,"a",@progbits
	.sectionflags	@""
	.align	4
.nv.constant0._Z14add_vec_kernelPfS_S_i:
	.zero		924


//--------------------- SYMBOLS --------------------------

	.type		.nv.reservedSmem.offset0,@object
	.size		.nv.reservedSmem.offset0,0x4
